//
// Generated by NVIDIA NVVM Compiler
//
// Compiler Build ID: CL-36424714
// Cuda compilation tools, release 13.0, V13.0.88
// Based on NVVM 20.0.0
//

.version 9.0
.target sm_100
.address_size 64

	// .globl	_Z3addPKiS0_Pi

.visible .entry _Z3addPKiS0_Pi(
	.param .u64 .ptr .align 1 _Z3addPKiS0_Pi_param_0,
	.param .u64 .ptr .align 1 _Z3addPKiS0_Pi_param_1,
	.param .u64 .ptr .align 1 _Z3addPKiS0_Pi_param_2
)
{
	.reg .b32 	%r<6>;
	.reg .b64 	%rd<7>;

	ld.param.u64 	%rd1, [_Z3addPKiS0_Pi_param_0];
	ld.param.u64 	%rd2, [_Z3addPKiS0_Pi_param_1];
	ld.param.u64 	%rd3, [_Z3addPKiS0_Pi_param_2];
	cvta.to.global.u64 	%rd4, %rd3;
	cvta.to.global.u64 	%rd5, %rd2;
	cvta.to.global.u64 	%rd6, %rd1;
	ld.global.u32 	%r1, [%rd6];
	ld.global.u32 	%r2, [%rd5];
	add.s32 	%r3, %r2, %r1;
	ld.global.u32 	%r4, [%rd4];
	add.s32 	%r5, %r3, %r4;
	st.global.u32 	[%rd4], %r5;
	ret;

}


// ===== COMPILED SASS (sm_100) =====

	.target	sm_100

	.elftype	@"ET_EXEC"


//--------------------- .note.nv.tkinfo           --------------------------
	.section	.note.nv.tkinfo,"",@"SHT_NOTE"
	.sectionflags	@"SHF_NOTE_NV_TKINFO"
	.tkinfo
        /*0018*/ 	.word	0x00000002
        /*0030*/ 	.string	""
        /*0030*/ 	.string	"ptxas"
        /*0030*/ 	.string	"Cuda compilation tools, release 13.0, V13.0.88"
        /*0030*/ 	.string	"Build cuda_13.0.r13.0/compiler.36424714_0"
        /*0030*/ 	.string	"-arch sm_100 -m 64 "



//--------------------- .note.nv.cuinfo           --------------------------
	.section	.note.nv.cuinfo,"",@"SHT_NOTE"
	.sectionflags	@"SHF_NOTE_NV_CUINFO"
        /*0018*/ 	.short	0x0002
        /*001a*/ 	.short	0x0064
        /*001c*/ 	.short	0x0082
	.zero		2


//--------------------- .nv.info                  --------------------------
	.section	.nv.info,"",@"SHT_CUDA_INFO"
	.align	4


	//----- nvinfo : EIATTR_REGCOUNT
	.align		4
        /*0000*/ 	.byte	0x04, 0x2f
        /*0002*/ 	.short	(.L_1 - .L_0)
	.align		4
.L_0:
        /*0004*/ 	.word	index@(_Z3addPKiS0_Pi)
        /*0008*/ 	.word	0x0000000c


	//----- nvinfo : EIATTR_FRAME_SIZE
	.align		4
.L_1:
        /*000c*/ 	.byte	0x04, 0x11
        /*000e*/ 	.short	(.L_3 - .L_2)
	.align		4
.L_2:
        /*0010*/ 	.word	index@(_Z3addPKiS0_Pi)
        /*0014*/ 	.word	0x00000000


	//----- nvinfo : EIATTR_MIN_STACK_SIZE
	.align		4
.L_3:
        /*0018*/ 	.byte	0x04, 0x12
        /*001a*/ 	.short	(.L_5 - .L_4)
	.align		4
.L_4:
        /*001c*/ 	.word	index@(_Z3addPKiS0_Pi)
        /*0020*/ 	.word	0x00000000
.L_5:


//--------------------- .nv.compat                --------------------------
	.section	.nv.compat,"",@"SHT_CUDA_COMPAT_INFO"
	.align	4
        /*0000*/ 	.byte	0x02, 0x09, 0x00, 0x00, 0x02, 0x02, 0x01, 0x00, 0x02, 0x05, 0x05, 0x00, 0x03, 0x07, 0x01, 0x01
        /*0010*/ 	.byte	0x02, 0x03, 0x00, 0x00, 0x02, 0x06, 0x01, 0x00, 0x04, 0x0b, 0x08, 0x00, 0x09, 0x00, 0x00, 0x00
        /*0020*/ 	.byte	0x00, 0x00, 0x00, 0x00


//--------------------- .nv.info._Z3addPKiS0_Pi   --------------------------
	.section	.nv.info._Z3addPKiS0_Pi,"",@"SHT_CUDA_INFO"
	.sectionflags	@""
	.align	4


	//----- nvinfo : EIATTR_CUDA_API_VERSION
	.align		4
        /*0000*/ 	.byte	0x04, 0x37
        /*0002*/ 	.short	(.L_7 - .L_6)
.L_6:
        /*0004*/ 	.word	0x00000082


	//----- nvinfo : EIATTR_KPARAM_INFO
	.align		4
.L_7:
        /*0008*/ 	.byte	0x04, 0x17
        /*000a*/ 	.short	(.L_9 - .L_8)
.L_8:
        /*000c*/ 	.word	0x00000000
        /*0010*/ 	.short	0x0002
        /*0012*/ 	.short	0x0010
        /*0014*/ 	.byte	0x00, 0xf5, 0x21, 0x00


	//----- nvinfo : EIATTR_KPARAM_INFO
	.align		4
.L_9:
        /*0018*/ 	.byte	0x04, 0x17
        /*001a*/ 	.short	(.L_11 - .L_10)
.L_10:
        /*001c*/ 	.word	0x00000000
        /*0020*/ 	.short	0x0001
        /*0022*/ 	.short	0x0008
        /*0024*/ 	.byte	0x00, 0xf5, 0x21, 0x00


	//----- nvinfo : EIATTR_KPARAM_INFO
	.align		4
.L_11:
        /*0028*/ 	.byte	0x04, 0x17
        /*002a*/ 	.short	(.L_13 - .L_12)
.L_12:
        /*002c*/ 	.word	0x00000000
        /*0030*/ 	.short	0x0000
        /*0032*/ 	.short	0x0000
        /*0034*/ 	.byte	0x00, 0xf5, 0x21, 0x00


	//----- nvinfo : EIATTR_SPARSE_MMA_MASK
	.align		4
.L_13:
        /*0038*/ 	.byte	0x03, 0x50
        /*003a*/ 	.short	0x0000


	//----- nvinfo : EIATTR_MAXREG_COUNT
	.align		4
        /*003c*/ 	.byte	0x03, 0x1b
        /*003e*/ 	.short	0x00ff


	//----- nvinfo : EIATTR_MERCURY_ISA_VERSION
	.align		4
        /*0040*/ 	.byte	0x03, 0x5f
        /*0042*/ 	.short	0x0101


	//----- nvinfo : EIATTR_VRC_CTA_INIT_COUNT
	.align		4
        /*0044*/ 	.byte	0x02, 0x4a
	.zero		1
	.zero		1


	//----- nvinfo : EIATTR_EXIT_INSTR_OFFSETS
	.align		4
        /*0048*/ 	.byte	0x04, 0x1c
        /*004a*/ 	.short	(.L_15 - .L_14)


	//   ....[0]....
.L_14:
        /*004c*/ 	.word	0x000000a0


	//----- nvinfo : EIATTR_CBANK_PARAM_SIZE
	.align		4
.L_15:
        /*0050*/ 	.byte	0x03, 0x19
        /*0052*/ 	.short	0x0018


	//----- nvinfo : EIATTR_PARAM_CBANK
	.align		4
        /*0054*/ 	.byte	0x04, 0x0a
        /*0056*/ 	.short	(.L_17 - .L_16)
	.align		4
.L_16:
        /*0058*/ 	.word	index@(.nv.constant0._Z3addPKiS0_Pi)
        /*005c*/ 	.short	0x0380
        /*005e*/ 	.short	0x0018


	//----- nvinfo : EIATTR_SW_WAR
	.align		4
.L_17:
        /*0060*/ 	.byte	0x04, 0x36
        /*0062*/ 	.short	(.L_19 - .L_18)
.L_18:
        /*0064*/ 	.word	0x00000008
.L_19:


//--------------------- .nv.callgraph             --------------------------
	.section	.nv.callgraph,"",@"SHT_CUDA_CALLGRAPH"
	.align	4
	.sectionentsize	8
	.align		4
        /*0000*/ 	.word	0x00000000
	.align		4
        /*0004*/ 	.word	0xffffffff
	.align		4
        /*0008*/ 	.word	0x00000000
	.align		4
        /*000c*/ 	.word	0xfffffffe
	.align		4
        /*0010*/ 	.word	0x00000000
	.align		4
        /*0014*/ 	.word	0xfffffffd
	.align		4
        /*0018*/ 	.word	0x00000000
	.align		4
        /*001c*/ 	.word	0xfffffffc


//--------------------- .text._Z3addPKiS0_Pi      --------------------------
	.section	.text._Z3addPKiS0_Pi,"ax",@progbits
	.align	128
        .global         _Z3addPKiS0_Pi
        .type           _Z3addPKiS0_Pi,@function
        .size           _Z3addPKiS0_Pi,(.L_x_1 - _Z3addPKiS0_Pi)
        .other          _Z3addPKiS0_Pi,@"STO_CUDA_ENTRY STV_DEFAULT"
_Z3addPKiS0_Pi:
.text._Z3addPKiS0_Pi:
[----:B------:R-:W-:Y:S08]  /*0000*/  LDC R1, c[0x0][0x37c] ;  /* 0x0000df00ff017b82 */ /* 0x000ff00000000800 */
[----:B------:R-:W0:Y:S01]  /*0010*/  LDC.64 R2, c[0x0][0x380] ;  /* 0x0000e000ff027b82 */ /* 0x000e220000000a00 */
[----:B------:R-:W0:Y:S07]  /*0020*/  LDCU.64 UR4, c[0x0][0x358] ;  /* 0x00006b00ff0477ac */ /* 0x000e2e0008000a00 */
[----:B------:R-:W1:Y:S08]  /*0030*/  LDC.64 R4, c[0x0][0x388] ;  /* 0x0000e200ff047b82 */ /* 0x000e700000000a00 */
[----:B------:R-:W2:Y:S01]  /*0040*/  LDC.64 R6, c[0x0][0x390] ;  /* 0x0000e400ff067b82 */ /* 0x000ea20000000a00 */
[----:B0-----:R-:W3:Y:S04]  /*0050*/  LDG.E R2, desc[UR4][R2.64] ;  /* 0x0000000402027981 */ /* 0x001ee8000c1e1900 */
[----:B-1----:R-:W3:Y:S04]  /*0060*/  LDG.E R5, desc[UR4][R4.64] ;  /* 0x0000000404057981 */ /* 0x002ee8000c1e1900 */
[----:B--2---:R-:W3:Y:S02]  /*0070*/  LDG.E R0, desc[UR4][R6.64] ;  /* 0x0000000406007981 */ /* 0x004ee4000c1e1900 */
[----:B---3--:R-:W-:-:S05]  /*0080*/  IADD3 R9, PT, PT, R0, R5, R2 ;  /* 0x0000000500097210 */ /* 0x008fca0007ffe002 */
[----:B------:R-:W-:Y:S01]  /*0090*/  STG.E desc[UR4][R6.64], R9 ;  /* 0x0000000906007986 */ /* 0x000fe2000c101904 */
[----:B------:R-:W-:Y:S05]  /*00a0*/  EXIT ;  /* 0x000000000000794d */ /* 0x000fea0003800000 */
.L_x_0:
[----:B------:R-:W-:-:S00]  /*00b0*/  BRA `(.L_x_0) ;  /* 0xfffffffc00fc7947 */ /* 0x000fc0000383ffff */
[----:B------:R-:W-:-:S00]  /*00c0*/  NOP ;  /* 0x0000000000007918 */ /* 0x000fc00000000000 */
        /* <DEDUP_REMOVED lines=11> */
.L_x_1:


//--------------------- .nv.shared.reserved.0     --------------------------
	.section	.nv.shared.reserved.0,"aw",@nobits
	.weak		__nv_reservedSMEM_offset_0_alias
	.size		__nv_reservedSMEM_offset_0_alias, 0, 64
	.other		__nv_reservedSMEM_offset_0_alias,@"STO_CUDA_RESERVED_SHARED STV_DEFAULT"
__nv_reservedSMEM_offset_0_alias:
	.zero		0
	.zero		64


//--------------------- .nv.constant0._Z3addPKiS0_Pi --------------------------
	.section	.nv.constant0._Z3addPKiS0_Pi,"a",@progbits
	.sectionflags	@""
	.align	4
.nv.constant0._Z3addPKiS0_Pi:
	.zero		920


//--------------------- SYMBOLS --------------------------

	.type		.nv.reservedSmem.offset0,@object
	.size		.nv.reservedSmem.offset0,0x4
